	.headerflags	@"EF_CUDA_TEXMODE_UNIFIED EF_CUDA_64BIT_ADDRESS EF_CUDA_ACCELERATORS EF_CUDA_SM90 EF_CUDA_VIRTUAL_SM(EF_CUDA_SM90)"
	.elftype	@"ET_EXEC"


//--------------------- .nv.info                  --------------------------
	.section	.nv.info,"",@"SHT_CUDA_INFO"
	.align	4


	//----- nvinfo : EIATTR_REGCOUNT
	.align		4
        /*0000*/ 	.byte	0x04, 0x2f
        /*0002*/ 	.short	(.L_1 - .L_0)
	.align		4
.L_0:
        /*0004*/ 	.word	index@(triton_poi_fused_add_addmm_mul_87)
        /*0008*/ 	.word	0x0000001c


	//----- nvinfo : EIATTR_MIN_STACK_SIZE
	.align		4
.L_1:
        /*000c*/ 	.byte	0x04, 0x12
        /*000e*/ 	.short	(.L_3 - .L_2)
	.align		4
.L_2:
        /*0010*/ 	.word	index@(triton_poi_fused_add_addmm_mul_87)
        /*0014*/ 	.word	0x00000000


	//----- nvinfo : EIATTR_FRAME_SIZE
	.align		4
.L_3:
        /*0018*/ 	.byte	0x04, 0x11
        /*001a*/ 	.short	(.L_5 - .L_4)
	.align		4
.L_4:
        /*001c*/ 	.word	index@(triton_poi_fused_add_addmm_mul_87)
        /*0020*/ 	.word	0x00000000


	//----- nvinfo : EIATTR_MIN_STACK_SIZE
	.align		4
.L_5:
        /*0024*/ 	.byte	0x04, 0x12
        /*0026*/ 	.short	(.L_7 - .L_6)
	.align		4
.L_6:
        /*0028*/ 	.word	index@(triton_poi_fused_add_addmm_mul_87)
        /*002c*/ 	.word	0x00000000
.L_7:


//--------------------- .nv.info.triton_poi_fused_add_addmm_mul_87 --------------------------
	.section	.nv.info.triton_poi_fused_add_addmm_mul_87,"",@"SHT_CUDA_INFO"
	.sectionflags	@""
	.align	4


	//----- nvinfo : EIATTR_CUDA_API_VERSION
	.align		4
        /*0000*/ 	.byte	0x04, 0x37
        /*0002*/ 	.short	(.L_9 - .L_8)
.L_8:
        /*0004*/ 	.word	0x0000007c


	//----- nvinfo : EIATTR_KPARAM_INFO
	.align		4
.L_9:
        /*0008*/ 	.byte	0x04, 0x17
        /*000a*/ 	.short	(.L_11 - .L_10)
.L_10:
        /*000c*/ 	.word	0x00000000
        /*0010*/ 	.short	0x0004
        /*0012*/ 	.short	0x0020
        /*0014*/ 	.byte	0x00, 0xf0, 0x11, 0x00


	//----- nvinfo : EIATTR_KPARAM_INFO
	.align		4
.L_11:
        /*0018*/ 	.byte	0x04, 0x17
        /*001a*/ 	.short	(.L_13 - .L_12)
.L_12:
        /*001c*/ 	.word	0x00000000
        /*0020*/ 	.short	0x0003
        /*0022*/ 	.short	0x0018
        /*0024*/ 	.byte	0x00, 0xf4, 0x21, 0x00


	//----- nvinfo : EIATTR_KPARAM_INFO
	.align		4
.L_13:
        /*0028*/ 	.byte	0x04, 0x17
        /*002a*/ 	.short	(.L_15 - .L_14)
.L_14:
        /*002c*/ 	.word	0x00000000
        /*0030*/ 	.short	0x0002
        /*0032*/ 	.short	0x0010
        /*0034*/ 	.byte	0x00, 0xf4, 0x21, 0x00


	//----- nvinfo : EIATTR_KPARAM_INFO
	.align		4
.L_15:
        /*0038*/ 	.byte	0x04, 0x17
        /*003a*/ 	.short	(.L_17 - .L_16)
.L_16:
        /*003c*/ 	.word	0x00000000
        /*0040*/ 	.short	0x0001
        /*0042*/ 	.short	0x0008
        /*0044*/ 	.byte	0x00, 0xf4, 0x21, 0x00


	//----- nvinfo : EIATTR_KPARAM_INFO
	.align		4
.L_17:
        /*0048*/ 	.byte	0x04, 0x17
        /*004a*/ 	.short	(.L_19 - .L_18)
.L_18:
        /*004c*/ 	.word	0x00000000
        /*0050*/ 	.short	0x0000
        /*0052*/ 	.short	0x0000
        /*0054*/ 	.byte	0x00, 0xf4, 0x21, 0x00


	//----- nvinfo : EIATTR_SPARSE_MMA_MASK
	.align		4
.L_19:
        /*0058*/ 	.byte	0x03, 0x50
        /*005a*/ 	.short	0x0000


	//----- nvinfo : EIATTR_MAXREG_COUNT
	.align		4
        /*005c*/ 	.byte	0x03, 0x1b
        /*005e*/ 	.short	0x00ff


	//----- nvinfo : EIATTR_EXIT_INSTR_OFFSETS
	.align		4
        /*0060*/ 	.byte	0x04, 0x1c
        /*0062*/ 	.short	(.L_21 - .L_20)


	//   ....[0]....
.L_20:
        /*0064*/ 	.word	0x00000350


	//----- nvinfo : EIATTR_REQNTID
	.align		4
.L_21:
        /*0068*/ 	.byte	0x04, 0x10
        /*006a*/ 	.short	(.L_23 - .L_22)
.L_22:
        /*006c*/ 	.word	0x00000080
        /*0070*/ 	.word	0x00000001
        /*0074*/ 	.word	0x00000001


	//----- nvinfo : EIATTR_CBANK_PARAM_SIZE
	.align		4
.L_23:
        /*0078*/ 	.byte	0x03, 0x19
        /*007a*/ 	.short	0x0024


	//----- nvinfo : EIATTR_PARAM_CBANK
	.align		4
        /*007c*/ 	.byte	0x04, 0x0a
        /*007e*/ 	.short	(.L_25 - .L_24)
	.align		4
.L_24:
        /*0080*/ 	.word	index@(.nv.constant0.triton_poi_fused_add_addmm_mul_87)
        /*0084*/ 	.short	0x0210
        /*0086*/ 	.short	0x0024


	//----- nvinfo : EIATTR_SW_WAR
	.align		4
.L_25:
        /*0088*/ 	.byte	0x04, 0x36
        /*008a*/ 	.short	(.L_27 - .L_26)
.L_26:
        /*008c*/ 	.word	0x00000008
.L_27:


//--------------------- .nv.callgraph             --------------------------
	.section	.nv.callgraph,"",@"SHT_CUDA_CALLGRAPH"
	.align	4
	.sectionentsize	8
	.align		4
        /*0000*/ 	.word	0x00000000
	.align		4
        /*0004*/ 	.word	0xffffffff
	.align		4
        /*0008*/ 	.word	0x00000000
	.align		4
        /*000c*/ 	.word	0xfffffffe
	.align		4
        /*0010*/ 	.word	0x00000000
	.align		4
        /*0014*/ 	.word	0xfffffffd
	.align		4
        /*0018*/ 	.word	0x00000000
	.align		4
        /*001c*/ 	.word	0xfffffffc


//--------------------- .text.triton_poi_fused_add_addmm_mul_87 --------------------------
	.section	.text.triton_poi_fused_add_addmm_mul_87,"ax",@progbits
	.align	128
        .global         triton_poi_fused_add_addmm_mul_87
        .type           triton_poi_fused_add_addmm_mul_87,@function
        .size           triton_poi_fused_add_addmm_mul_87,(.L_x_1 - triton_poi_fused_add_addmm_mul_87)
        .other          triton_poi_fused_add_addmm_mul_87,@"STO_CUDA_ENTRY STV_DEFAULT"
triton_poi_fused_add_addmm_mul_87:
.text.triton_poi_fused_add_addmm_mul_87:
[----:B------:R-:W-:Y:S01]  /*0000*/  LDC R1, c[0x0][0x28] ;  /* 0x00000a00ff017b82 */ /* 0x000fe20000000800 */
[----:B------:R-:W1:Y:S07]  /*0010*/  S2R R0, SR_TID.X ;  /* 0x0000000000007919 */ /* 0x000e6e0000002100 */
[----:B------:R-:W2:Y:S01]  /*0020*/  LDC.64 R6, c[0x0][0x220] ;  /* 0x00008800ff067b82 */ /* 0x000ea20000000a00 */
[----:B------:R-:W-:Y:S01]  /*0030*/  ULDC.64 UR4, c[0x0][0x208] ;  /* 0x0000820000047ab9 */ /* 0x000fe20000000a00 */
[----:B------:R-:W3:Y:S06]  /*0040*/  S2R R3, SR_CTAID.X ;  /* 0x0000000000037919 */ /* 0x000eec0000002500 */
[----:B------:R-:W4:Y:S08]  /*0050*/  LDC.64 R4, c[0x0][0x218] ;  /* 0x00008600ff047b82 */ /* 0x000f300000000a00 */
[----:B------:R-:W5:Y:S01]  /*0060*/  LDC.64 R12, c[0x0][0x210] ;  /* 0x00008400ff0c7b82 */ /* 0x000f620000000a00 */
[----:B-1----:R-:W-:-:S04]  /*0070*/  SHF.L.U32 R0, R0, 0x2, RZ ;  /* 0x0000000200007819 */ /* 0x002fc800000006ff */
[----:B------:R-:W-:-:S04]  /*0080*/  LOP3.LUT R0, R0, 0x1fc, RZ, 0xc0, !PT ;  /* 0x000001fc00007812 */ /* 0x000fc800078ec0ff */
[----:B---3--:R-:W-:-:S04]  /*0090*/  LEA R0, R3, R0, 0x9 ;  /* 0x0000000003007211 */ /* 0x008fc800078e48ff */
[----:B------:R-:W-:Y:S01]  /*00a0*/  SHF.R.S32.HI R3, RZ, 0x1f, R0 ;  /* 0x0000001fff037819 */ /* 0x000fe20000011400 */
[----:B------:R-:W-:-:S03]  /*00b0*/  IMAD.HI R8, R0, 0x38e38e39, RZ ;  /* 0x38e38e3900087827 */ /* 0x000fc600078e02ff */
[----:B------:R-:W-:Y:S02]  /*00c0*/  LEA.HI R2, R3, R0, RZ, 0x9 ;  /* 0x0000000003027211 */ /* 0x000fe400078f48ff */
[----:B------:R-:W-:Y:S02]  /*00d0*/  SHF.R.U32.HI R9, RZ, 0x1f, R8 ;  /* 0x0000001fff097819 */ /* 0x000fe40000011608 */
[----:B------:R-:W-:Y:S02]  /*00e0*/  LOP3.LUT R3, R2, 0xfffffe00, RZ, 0xc0, !PT ;  /* 0xfffffe0002037812 */ /* 0x000fe400078ec0ff */
[----:B------:R-:W-:Y:S02]  /*00f0*/  LEA.HI.SX32 R8, R8, R9, 0x15 ;  /* 0x0000000908087211 */ /* 0x000fe400078faaff */
[----:B------:R-:W-:-:S05]  /*0100*/  IADD3 R3, R0, -R3, RZ ;  /* 0x8000000300037210 */ /* 0x000fca0007ffe0ff */
[----:B------:R-:W-:Y:S02]  /*0110*/  IMAD R11, R8, 0x2400, R3 ;  /* 0x00002400080b7824 */ /* 0x000fe400078e0203 */
[----:B--2---:R-:W-:-:S03]  /*0120*/  IMAD.WIDE R6, R3, 0x4, R6 ;  /* 0x0000000403067825 */ /* 0x004fc600078e0206 */
[----:B------:R-:W-:Y:S01]  /*0130*/  IADD3 R15, R11, 0x2200, RZ ;  /* 0x000022000b0f7810 */ /* 0x000fe20007ffe0ff */
[----:B------:R-:W-:Y:S01]  /*0140*/  IMAD R9, R8, -0x2200, R11 ;  /* 0xffffde0008097824 */ /* 0x000fe200078e020b */
[----:B------:R-:W-:-:S03]  /*0150*/  IADD3 R21, R11, 0x2000, RZ ;  /* 0x000020000b157810 */ /* 0x000fc60007ffe0ff */
[----:B----4-:R-:W-:Y:S02]  /*0160*/  IMAD.WIDE R8, R9, 0x4, R4 ;  /* 0x0000000409087825 */ /* 0x010fe400078e0204 */
[----:B------:R-:W2:Y:S02]  /*0170*/  LDG.E.EL.128 R4, desc[UR4][R6.64] ;  /* 0x0000000406047981 */ /* 0x000ea4000c2e1d00 */
[--C-:B-----5:R-:W-:Y:S02]  /*0180*/  IMAD.WIDE R14, R15, 0x4, R12.reuse ;  /* 0x000000040f0e7825 */ /* 0x120fe400078e020c */
[----:B------:R-:W2:Y:S02]  /*0190*/  LDG.E.EL.128 R8, desc[UR4][R8.64] ;  /* 0x0000000408087981 */ /* 0x000ea4000c2e1d00 */
[----:B------:R-:W-:-:S04]  /*01a0*/  IMAD.WIDE R20, R21, 0x4, R12 ;  /* 0x0000000415147825 */ /* 0x000fc800078e020c */
[----:B------:R-:W-:Y:S02]  /*01b0*/  IMAD.WIDE R16, R0, 0x4, R12 ;  /* 0x0000000400107825 */ /* 0x000fe400078e020c */
[----:B------:R-:W3:Y:S04]  /*01c0*/  LDG.E.EL.128 R12, desc[UR4][R14.64] ;  /* 0x000000040e0c7981 */ /* 0x000ee8000c2e1d00 */
[----:B------:R-:W4:Y:S04]  /*01d0*/  LDG.E.128 R16, desc[UR4][R16.64] ;  /* 0x0000000410107981 */ /* 0x000f28000c1e1d00 */
[----:B------:R-:W4:Y:S01]  /*01e0*/  LDG.E.EL.128 R20, desc[UR4][R20.64] ;  /* 0x0000000414147981 */ /* 0x000f22000c2e1d00 */
[----:B------:R-:W-:-:S05]  /*01f0*/  SHF.R.S32.HI R24, RZ, 0x9, R2 ;  /* 0x00000009ff187819 */ /* 0x000fca0000011402 */
[----:B------:R-:W-:-:S05]  /*0200*/  IMAD.HI R2, R24, 0x38e38e39, RZ ;  /* 0x38e38e3918027827 */ /* 0x000fca00078e02ff */
[----:B------:R-:W-:-:S04]  /*0210*/  SHF.R.U32.HI R3, RZ, 0x1f, R2 ;  /* 0x0000001fff037819 */ /* 0x000fc80000011602 */
[----:B------:R-:W-:Y:S02]  /*0220*/  LEA.HI.SX32 R25, R2, R3, 0x1e ;  /* 0x0000000302197211 */ /* 0x000fe400078ff2ff */
[----:B------:R-:W1:Y:S03]  /*0230*/  LDC.64 R2, c[0x0][0x228] ;  /* 0x00008a00ff027b82 */ /* 0x000e660000000a00 */
[----:B------:R-:W-:-:S05]  /*0240*/  IMAD R25, R25, -0x12, R24 ;  /* 0xffffffee19197824 */ /* 0x000fca00078e0218 */
[C---:B------:R-:W-:Y:S02]  /*0250*/  ISETP.NE.AND P0, PT, R25.reuse, 0x11, PT ;  /* 0x000000111900780c */ /* 0x040fe40003f05270 */
[----:B------:R-:W-:Y:S01]  /*0260*/  ISETP.NE.AND P1, PT, R25, 0x10, PT ;  /* 0x000000101900780c */ /* 0x000fe20003f25270 */
[----:B-1----:R-:W-:-:S04]  /*0270*/  IMAD.WIDE R2, R0, 0x4, R2 ;  /* 0x0000000400027825 */ /* 0x002fc800078e0202 */
[----:B--2---:R-:W-:Y:S01]  /*0280*/  FADD R25, R8, R4 ;  /* 0x0000000408197221 */ /* 0x004fe20000000000 */
[----:B------:R-:W-:Y:S01]  /*0290*/  FADD R4, R9, R5 ;  /* 0x0000000509047221 */ /* 0x000fe20000000000 */
[----:B------:R-:W-:Y:S01]  /*02a0*/  FADD R5, R10, R6 ;  /* 0x000000060a057221 */ /* 0x000fe20000000000 */
[----:B------:R-:W-:Y:S01]  /*02b0*/  FADD R6, R11, R7 ;  /* 0x000000070b067221 */ /* 0x000fe20000000000 */
[----:B---3--:R-:W-:Y:S01]  /*02c0*/  FADD R12, R12, R25 ;  /* 0x000000190c0c7221 */ /* 0x008fe20000000000 */
[----:B------:R-:W-:Y:S01]  /*02d0*/  FADD R13, R13, R4 ;  /* 0x000000040d0d7221 */ /* 0x000fe20000000000 */
[----:B------:R-:W-:Y:S01]  /*02e0*/  FADD R14, R14, R5 ;  /* 0x000000050e0e7221 */ /* 0x000fe20000000000 */
[----:B------:R-:W-:Y:S01]  /*02f0*/  FADD R15, R15, R6 ;  /* 0x000000060f0f7221 */ /* 0x000fe20000000000 */
[----:B----4-:R-:W-:Y:S02]  /*0300*/  @P0 SEL R12, R20, R16, !P1 ;  /* 0x00000010140c0207 */ /* 0x010fe40004800000 */
[----:B------:R-:W-:-:S02]  /*0310*/  @P0 SEL R13, R21, R17, !P1 ;  /* 0x00000011150d0207 */ /* 0x000fc40004800000 */
[----:B------:R-:W-:Y:S02]  /*0320*/  @P0 SEL R14, R22, R18, !P1 ;  /* 0x00000012160e0207 */ /* 0x000fe40004800000 */
[----:B------:R-:W-:-:S05]  /*0330*/  @P0 SEL R15, R23, R19, !P1 ;  /* 0x00000013170f0207 */ /* 0x000fca0004800000 */
[----:B------:R-:W-:Y:S01]  /*0340*/  STG.E.128 desc[UR4][R2.64], R12 ;  /* 0x0000000c02007986 */ /* 0x000fe2000c101d04 */
[----:B------:R-:W-:Y:S05]  /*0350*/  EXIT ;  /* 0x000000000000794d */ /* 0x000fea0003800000 */
.L_x_0:
[----:B------:R-:W-:-:S00]  /*0360*/  BRA `(.L_x_0) ;  /* 0xfffffffc00fc7947 */ /* 0x000fc0000383ffff */
[----:B------:R-:W-:-:S00]  /*0370*/  NOP ;  /* 0x0000000000007918 */ /* 0x000fc00000000000 */
        /* <DEDUP_REMOVED lines=8> */
.L_x_1:


//--------------------- .nv.constant0.triton_poi_fused_add_addmm_mul_87 --------------------------
	.section	.nv.constant0.triton_poi_fused_add_addmm_mul_87,"a",@progbits
	.sectionflags	@""
	.align	4
.nv.constant0.triton_poi_fused_add_addmm_mul_87:
	.zero		564
